	.headerflags	@"EF_CUDA_TEXMODE_UNIFIED EF_CUDA_64BIT_ADDRESS EF_CUDA_ACCELERATORS EF_CUDA_SM90 EF_CUDA_VIRTUAL_SM(EF_CUDA_SM90)"
	.elftype	@"ET_EXEC"


//--------------------- .nv.info                  --------------------------
	.section	.nv.info,"",@"SHT_CUDA_INFO"
	.align	4


	//----- nvinfo : EIATTR_REGCOUNT
	.align		4
        /*0000*/ 	.byte	0x04, 0x2f
        /*0002*/ 	.short	(.L_1 - .L_0)
	.align		4
.L_0:
        /*0004*/ 	.word	index@(triton_per_fused_mean_pow_sub_23)
        /*0008*/ 	.word	0x00000020


	//----- nvinfo : EIATTR_MIN_STACK_SIZE
	.align		4
.L_1:
        /*000c*/ 	.byte	0x04, 0x12
        /*000e*/ 	.short	(.L_3 - .L_2)
	.align		4
.L_2:
        /*0010*/ 	.word	index@(triton_per_fused_mean_pow_sub_23)
        /*0014*/ 	.word	0x00000000


	//----- nvinfo : EIATTR_FRAME_SIZE
	.align		4
.L_3:
        /*0018*/ 	.byte	0x04, 0x11
        /*001a*/ 	.short	(.L_5 - .L_4)
	.align		4
.L_4:
        /*001c*/ 	.word	index@(triton_per_fused_mean_pow_sub_23)
        /*0020*/ 	.word	0x00000000


	//----- nvinfo : EIATTR_MIN_STACK_SIZE
	.align		4
.L_5:
        /*0024*/ 	.byte	0x04, 0x12
        /*0026*/ 	.short	(.L_7 - .L_6)
	.align		4
.L_6:
        /*0028*/ 	.word	index@(triton_per_fused_mean_pow_sub_23)
        /*002c*/ 	.word	0x00000000
.L_7:


//--------------------- .nv.info.triton_per_fused_mean_pow_sub_23 --------------------------
	.section	.nv.info.triton_per_fused_mean_pow_sub_23,"",@"SHT_CUDA_INFO"
	.sectionflags	@""
	.align	4


	//----- nvinfo : EIATTR_CUDA_API_VERSION
	.align		4
        /*0000*/ 	.byte	0x04, 0x37
        /*0002*/ 	.short	(.L_9 - .L_8)
.L_8:
        /*0004*/ 	.word	0x0000007c


	//----- nvinfo : EIATTR_KPARAM_INFO
	.align		4
.L_9:
        /*0008*/ 	.byte	0x04, 0x17
        /*000a*/ 	.short	(.L_11 - .L_10)
.L_10:
        /*000c*/ 	.word	0x00000000
        /*0010*/ 	.short	0x0004
        /*0012*/ 	.short	0x001c
        /*0014*/ 	.byte	0x00, 0xf0, 0x11, 0x00


	//----- nvinfo : EIATTR_KPARAM_INFO
	.align		4
.L_11:
        /*0018*/ 	.byte	0x04, 0x17
        /*001a*/ 	.short	(.L_13 - .L_12)
.L_12:
        /*001c*/ 	.word	0x00000000
        /*0020*/ 	.short	0x0003
        /*0022*/ 	.short	0x0018
        /*0024*/ 	.byte	0x00, 0xf0, 0x11, 0x00


	//----- nvinfo : EIATTR_KPARAM_INFO
	.align		4
.L_13:
        /*0028*/ 	.byte	0x04, 0x17
        /*002a*/ 	.short	(.L_15 - .L_14)
.L_14:
        /*002c*/ 	.word	0x00000000
        /*0030*/ 	.short	0x0002
        /*0032*/ 	.short	0x0010
        /*0034*/ 	.byte	0x00, 0xf4, 0x21, 0x00


	//----- nvinfo : EIATTR_KPARAM_INFO
	.align		4
.L_15:
        /*0038*/ 	.byte	0x04, 0x17
        /*003a*/ 	.short	(.L_17 - .L_16)
.L_16:
        /*003c*/ 	.word	0x00000000
        /*0040*/ 	.short	0x0001
        /*0042*/ 	.short	0x0008
        /*0044*/ 	.byte	0x00, 0xf4, 0x21, 0x00


	//----- nvinfo : EIATTR_KPARAM_INFO
	.align		4
.L_17:
        /*0048*/ 	.byte	0x04, 0x17
        /*004a*/ 	.short	(.L_19 - .L_18)
.L_18:
        /*004c*/ 	.word	0x00000000
        /*0050*/ 	.short	0x0000
        /*0052*/ 	.short	0x0000
        /*0054*/ 	.byte	0x00, 0xf4, 0x21, 0x00


	//----- nvinfo : EIATTR_SPARSE_MMA_MASK
	.align		4
.L_19:
        /*0058*/ 	.byte	0x03, 0x50
        /*005a*/ 	.short	0x0000


	//----- nvinfo : EIATTR_MAXREG_COUNT
	.align		4
        /*005c*/ 	.byte	0x03, 0x1b
        /*005e*/ 	.short	0x00ff


	//----- nvinfo : EIATTR_COOP_GROUP_MASK_REGIDS
	.align		4
        /*0060*/ 	.byte	0x04, 0x29
        /*0062*/ 	.short	(.L_21 - .L_20)


	//   ....[0]....
.L_20:
        /*0064*/ 	.word	0xffffffff


	//   ....[1]....
        /*0068*/ 	.word	0xffffffff


	//   ....[2]....
        /*006c*/ 	.word	0xffffffff


	//   ....[3]....
        /*0070*/ 	.word	0xffffffff


	//   ....[4]....
        /*0074*/ 	.word	0xffffffff


	//----- nvinfo : EIATTR_COOP_GROUP_INSTR_OFFSETS
	.align		4
.L_21:
        /*0078*/ 	.byte	0x04, 0x28
        /*007a*/ 	.short	(.L_23 - .L_22)


	//   ....[0]....
.L_22:
        /*007c*/ 	.word	0x000008e0


	//   ....[1]....
        /*0080*/ 	.word	0x00000910


	//   ....[2]....
        /*0084*/ 	.word	0x000009c0


	//   ....[3]....
        /*0088*/ 	.word	0x000009e0


	//   ....[4]....
        /*008c*/ 	.word	0x00000a10


	//----- nvinfo : EIATTR_EXIT_INSTR_OFFSETS
	.align		4
.L_23:
        /*0090*/ 	.byte	0x04, 0x1c
        /*0092*/ 	.short	(.L_25 - .L_24)


	//   ....[0]....
.L_24:
        /*0094*/ 	.word	0x00000aa0


	//   ....[1]....
        /*0098*/ 	.word	0x00000af0


	//----- nvinfo : EIATTR_REQNTID
	.align		4
.L_25:
        /*009c*/ 	.byte	0x04, 0x10
        /*009e*/ 	.short	(.L_27 - .L_26)
.L_26:
        /*00a0*/ 	.word	0x00000100
        /*00a4*/ 	.word	0x00000001
        /*00a8*/ 	.word	0x00000001


	//----- nvinfo : EIATTR_CBANK_PARAM_SIZE
	.align		4
.L_27:
        /*00ac*/ 	.byte	0x03, 0x19
        /*00ae*/ 	.short	0x0020


	//----- nvinfo : EIATTR_PARAM_CBANK
	.align		4
        /*00b0*/ 	.byte	0x04, 0x0a
        /*00b2*/ 	.short	(.L_29 - .L_28)
	.align		4
.L_28:
        /*00b4*/ 	.word	index@(.nv.constant0.triton_per_fused_mean_pow_sub_23)
        /*00b8*/ 	.short	0x0210
        /*00ba*/ 	.short	0x0020


	//----- nvinfo : EIATTR_SW_WAR
	.align		4
.L_29:
        /*00bc*/ 	.byte	0x04, 0x36
        /*00be*/ 	.short	(.L_31 - .L_30)
.L_30:
        /*00c0*/ 	.word	0x00000008
.L_31:


//--------------------- .nv.callgraph             --------------------------
	.section	.nv.callgraph,"",@"SHT_CUDA_CALLGRAPH"
	.align	4
	.sectionentsize	8
	.align		4
        /*0000*/ 	.word	0x00000000
	.align		4
        /*0004*/ 	.word	0xffffffff
	.align		4
        /*0008*/ 	.word	0x00000000
	.align		4
        /*000c*/ 	.word	0xfffffffe
	.align		4
        /*0010*/ 	.word	0x00000000
	.align		4
        /*0014*/ 	.word	0xfffffffd
	.align		4
        /*0018*/ 	.word	0x00000000
	.align		4
        /*001c*/ 	.word	0xfffffffc


//--------------------- .text.triton_per_fused_mean_pow_sub_23 --------------------------
	.section	.text.triton_per_fused_mean_pow_sub_23,"ax",@progbits
	.sectionflags	@"SHF_BARRIERS=1"
	.align	128
        .global         triton_per_fused_mean_pow_sub_23
        .type           triton_per_fused_mean_pow_sub_23,@function
        .size           triton_per_fused_mean_pow_sub_23,(.L_x_1 - triton_per_fused_mean_pow_sub_23)
        .other          triton_per_fused_mean_pow_sub_23,@"STO_CUDA_ENTRY STV_DEFAULT"
triton_per_fused_mean_pow_sub_23:
.text.triton_per_fused_mean_pow_sub_23:
[----:B------:R-:W0:Y:S01]  /*0000*/  LDC R1, c[0x0][0x28] ;  /* 0x00000a00ff017b82 */ /* 0x000e220000000800 */
[----:B------:R-:W1:Y:S01]  /*0010*/  S2R R18, SR_TID.X ;  /* 0x0000000000127919 */ /* 0x000e620000002100 */
[----:B------:R-:W-:Y:S01]  /*0020*/  IMAD.MOV.U32 R19, RZ, RZ, RZ ;  /* 0x000000ffff137224 */ /* 0x000fe200078e00ff */
[----:B------:R-:W-:Y:S01]  /*0030*/  ULDC.64 UR6, c[0x0][0x208] ;  /* 0x0000820000067ab9 */ /* 0x000fe20000000a00 */
[----:B------:R-:W2:Y:S01]  /*0040*/  S2R R3, SR_CTAID.X ;  /* 0x0000000000037919 */ /* 0x000ea20000002500 */
[----:B-1----:R-:W-:Y:S02]  /*0050*/  LOP3.LUT R16, R18, 0x7, RZ, 0xc0, !PT ;  /* 0x0000000712107812 */ /* 0x002fe400078ec0ff */
[----:B------:R-:W-:-:S03]  /*0060*/  SHF.R.U32.HI R10, RZ, 0x3, R18 ;  /* 0x00000003ff0a7819 */ /* 0x000fc60000011612 */
[----:B--2---:R-:W-:Y:S01]  /*0070*/  IMAD R0, R3, 0x8, R16 ;  /* 0x0000000803007824 */ /* 0x004fe200078e0210 */
[----:B------:R-:W-:-:S04]  /*0080*/  SGXT.U32 R10, R10, 0x5 ;  /* 0x000000050a0a781a */ /* 0x000fc80000000000 */
[----:B------:R-:W-:Y:S02]  /*0090*/  SHF.R.S32.HI R3, RZ, 0x1f, R0 ;  /* 0x0000001fff037819 */ /* 0x000fe40000011400 */
[----:B------:R-:W-:Y:S02]  /*00a0*/  ISETP.GE.AND P0, PT, R0, 0x200, PT ;  /* 0x000002000000780c */ /* 0x000fe40003f06270 */
[----:B------:R-:W-:-:S04]  /*00b0*/  LEA.HI R3, R3, R0, RZ, 0x6 ;  /* 0x0000000003037211 */ /* 0x000fc800078f30ff */
[C---:B------:R-:W-:Y:S01]  /*00c0*/  LOP3.LUT R5, R3.reuse, 0x1ffffc0, RZ, 0xc0, !PT ;  /* 0x01ffffc003057812 */ /* 0x040fe200078ec0ff */
[----:B------:R-:W-:-:S04]  /*00d0*/  IMAD.SHL.U32 R3, R3, 0x80, RZ ;  /* 0x0000008003037824 */ /* 0x000fc800078e00ff */
[----:B------:R-:W-:Y:S01]  /*00e0*/  IMAD.IADD R5, R0, 0x1, -R5 ;  /* 0x0000000100057824 */ /* 0x000fe200078e0a05 */
[----:B------:R-:W-:-:S03]  /*00f0*/  LOP3.LUT R4, R3, 0xffffe000, RZ, 0xc0, !PT ;  /* 0xffffe00003047812 */ /* 0x000fc600078ec0ff */
[----:B------:R-:W-:-:S05]  /*0100*/  IMAD.SHL.U32 R5, R5, 0x80, RZ ;  /* 0x0000008005057824 */ /* 0x000fca00078e00ff */
[----:B------:R-:W-:Y:S02]  /*0110*/  LOP3.LUT R3, R5, 0x60, R10, 0xfe, !PT ;  /* 0x0000006005037812 */ /* 0x000fe400078efe0a */
[----:B------:R-:W-:Y:S02]  /*0120*/  LOP3.LUT R2, R5, 0x20, R10, 0xfe, !PT ;  /* 0x0000002005027812 */ /* 0x000fe400078efe0a */
[----:B------:R-:W-:Y:S01]  /*0130*/  LOP3.LUT R5, R5, R10, RZ, 0xfc, !PT ;  /* 0x0000000a05057212 */ /* 0x000fe200078efcff */
[--C-:B------:R-:W-:Y:S02]  /*0140*/  IMAD.IADD R3, R3, 0x1, R4.reuse ;  /* 0x0000000103037824 */ /* 0x100fe400078e0204 */
[--C-:B------:R-:W-:Y:S02]  /*0150*/  IMAD.IADD R2, R2, 0x1, R4.reuse ;  /* 0x0000000102027824 */ /* 0x100fe400078e0204 */
[----:B------:R-:W-:Y:S01]  /*0160*/  IMAD.IADD R5, R5, 0x1, R4 ;  /* 0x0000000105057824 */ /* 0x000fe200078e0204 */
[----:B------:R-:W-:-:S02]  /*0170*/  SHF.R.S32.HI R6, RZ, 0x1f, R3 ;  /* 0x0000001fff067819 */ /* 0x000fc40000011403 */
[----:B------:R-:W-:Y:S02]  /*0180*/  SHF.R.S32.HI R7, RZ, 0x1f, R2 ;  /* 0x0000001fff077819 */ /* 0x000fe40000011402 */
[CC--:B------:R-:W-:Y:S02]  /*0190*/  LEA.HI R4, R6.reuse, R3.reuse, RZ, 0xf ;  /* 0x0000000306047211 */ /* 0x0c0fe400078f78ff */
[----:B------:R-:W-:Y:S02]  /*01a0*/  SHF.R.S32.HI R8, RZ, 0x1f, R5 ;  /* 0x0000001fff087819 */ /* 0x000fe40000011405 */
[----:B------:R-:W-:Y:S02]  /*01b0*/  LEA.HI R6, R6, R3, RZ, 0x6 ;  /* 0x0000000306067211 */ /* 0x000fe400078f30ff */
[----:B------:R-:W-:Y:S02]  /*01c0*/  LOP3.LUT R3, R5, 0x40, RZ, 0xfc, !PT ;  /* 0x0000004005037812 */ /* 0x000fe400078efcff */
[----:B------:R-:W-:-:S02]  /*01d0*/  LEA.HI R13, R7, R2, RZ, 0xf ;  /* 0x00000002070d7211 */ /* 0x000fc400078f78ff */
[----:B------:R-:W-:Y:S02]  /*01e0*/  LEA.HI R14, R7, R2, RZ, 0x6 ;  /* 0x00000002070e7211 */ /* 0x000fe400078f30ff */
[----:B------:R-:W-:Y:S02]  /*01f0*/  LOP3.LUT R2, R10, 0x20, RZ, 0xfc, !PT ;  /* 0x000000200a027812 */ /* 0x000fe400078efcff */
[CC--:B------:R-:W-:Y:S02]  /*0200*/  LEA.HI R24, R8.reuse, R5.reuse, RZ, 0xf ;  /* 0x0000000508187211 */ /* 0x0c0fe400078f78ff */
[----:B------:R-:W-:Y:S01]  /*0210*/  LEA.HI R11, R8, R5, RZ, 0x6 ;  /* 0x00000005080b7211 */ /* 0x000fe200078f30ff */
[----:B------:R-:W-:Y:S01]  /*0220*/  IMAD.SHL.U32 R2, R2, 0x200, RZ ;  /* 0x0000020002027824 */ /* 0x000fe200078e00ff */
[CC--:B------:R-:W-:Y:S02]  /*0230*/  LEA.HI R12, R8.reuse, R3.reuse, RZ, 0xf ;  /* 0x00000003080c7211 */ /* 0x0c0fe400078f78ff */
[----:B------:R-:W-:-:S02]  /*0240*/  LEA.HI R15, R8, R3, RZ, 0x6 ;  /* 0x00000003080f7211 */ /* 0x000fc400078f30ff */
[----:B------:R-:W1:Y:S01]  /*0250*/  LDC.64 R8, c[0x0][0x218] ;  /* 0x00008600ff087b82 */ /* 0x000e620000000a00 */
[----:B------:R-:W-:Y:S02]  /*0260*/  LOP3.LUT R7, R10, 0x60, RZ, 0xfc, !PT ;  /* 0x000000600a077812 */ /* 0x000fe400078efcff */
[--C-:B------:R-:W-:Y:S02]  /*0270*/  SHF.R.S32.HI R5, RZ, 0x6, R14.reuse ;  /* 0x00000006ff057819 */ /* 0x100fe4000001140e */
[----:B------:R-:W-:Y:S01]  /*0280*/  SHF.R.S32.HI R20, RZ, 0x1f, R14 ;  /* 0x0000001fff147819 */ /* 0x000fe2000001140e */
[----:B------:R-:W-:Y:S01]  /*0290*/  IMAD.SHL.U32 R7, R7, 0x200, RZ ;  /* 0x0000020007077824 */ /* 0x000fe200078e00ff */
[----:B------:R-:W-:Y:S02]  /*02a0*/  LOP3.LUT R13, R2, 0xffff8000, R13, 0xf8, !PT ;  /* 0xffff8000020d7812 */ /* 0x000fe400078ef80d */
[--C-:B------:R-:W-:Y:S01]  /*02b0*/  SHF.R.S32.HI R25, RZ, 0x6, R11.reuse ;  /* 0x00000006ff197819 */ /* 0x100fe2000001140b */
[----:B------:R-:W2:Y:S01]  /*02c0*/  LDC.64 R2, c[0x0][0x210] ;  /* 0x00008400ff027b82 */ /* 0x000ea20000000a00 */
[----:B------:R-:W-:-:S02]  /*02d0*/  SHF.R.S32.HI R14, RZ, 0x1f, R11 ;  /* 0x0000001fff0e7819 */ /* 0x000fc4000001140b */
[----:B------:R-:W-:Y:S02]  /*02e0*/  LEA.HI R20, R20, R5, RZ, 0x9 ;  /* 0x0000000514147211 */ /* 0x000fe400078f48ff */
[----:B------:R-:W-:Y:S02]  /*02f0*/  LOP3.LUT R4, R4, 0xffff8000, RZ, 0xc0, !PT ;  /* 0xffff800004047812 */ /* 0x000fe400078ec0ff */
[----:B------:R-:W-:Y:S02]  /*0300*/  LEA.HI R14, R14, R25, RZ, 0x9 ;  /* 0x000000190e0e7211 */ /* 0x000fe400078f48ff */
[----:B------:R-:W-:Y:S02]  /*0310*/  LOP3.LUT R20, R20, 0xfffffe00, RZ, 0xc0, !PT ;  /* 0xfffffe0014147812 */ /* 0x000fe400078ec0ff */
[----:B------:R-:W-:Y:S02]  /*0320*/  LOP3.LUT R29, R4, 0x7e00, R7, 0xf8, !PT ;  /* 0x00007e00041d7812 */ /* 0x000fe400078ef807 */
[----:B------:R-:W-:Y:S01]  /*0330*/  LOP3.LUT R14, R14, 0xfffffe00, RZ, 0xc0, !PT ;  /* 0xfffffe000e0e7812 */ /* 0x000fe200078ec0ff */
[----:B------:R-:W-:Y:S01]  /*0340*/  IMAD.IADD R20, R5, 0x1, -R20 ;  /* 0x0000000105147824 */ /* 0x000fe200078e0a14 */
[----:B------:R-:W-:-:S02]  /*0350*/  SHF.R.S32.HI R26, RZ, 0x6, R6 ;  /* 0x00000006ff1a7819 */ /* 0x000fc40000011406 */
[----:B------:R-:W-:Y:S02]  /*0360*/  SHF.R.S32.HI R7, RZ, 0x1f, R6 ;  /* 0x0000001fff077819 */ /* 0x000fe40000011406 */
[--C-:B------:R-:W-:Y:S01]  /*0370*/  SHF.R.S32.HI R22, RZ, 0x1f, R15.reuse ;  /* 0x0000001fff167819 */ /* 0x100fe2000001140f */
[----:B------:R-:W-:Y:S01]  /*0380*/  IMAD.SHL.U32 R10, R10, 0x200, RZ ;  /* 0x000002000a0a7824 */ /* 0x000fe200078e00ff */
[----:B------:R-:W-:Y:S01]  /*0390*/  SHF.R.S32.HI R11, RZ, 0x6, R15 ;  /* 0x00000006ff0b7819 */ /* 0x000fe2000001140f */
[----:B------:R-:W-:Y:S01]  /*03a0*/  IMAD.IADD R25, R25, 0x1, -R14 ;  /* 0x0000000119197824 */ /* 0x000fe200078e0a0e */
[----:B------:R-:W-:Y:S01]  /*03b0*/  LEA.HI R7, R7, R26, RZ, 0x9 ;  /* 0x0000001a07077211 */ /* 0x000fe200078f48ff */
[----:B-1----:R-:W-:Y:S01]  /*03c0*/  IMAD.WIDE R4, R20, 0x4, R8 ;  /* 0x0000000414047825 */ /* 0x002fe200078e0208 */
[----:B------:R-:W-:Y:S02]  /*03d0*/  LOP3.LUT R24, R24, 0xffff8000, RZ, 0xc0, !PT ;  /* 0xffff800018187812 */ /* 0x000fe400078ec0ff */
[----:B------:R-:W-:Y:S01]  /*03e0*/  LEA.HI R22, R22, R11, RZ, 0x9 ;  /* 0x0000000b16167211 */ /* 0x000fe200078f48ff */
[----:B------:R-:W-:Y:S01]  /*03f0*/  IMAD.IADD R13, R13, 0x1, R20 ;  /* 0x000000010d0d7824 */ /* 0x000fe200078e0214 */
[----:B------:R-:W-:-:S02]  /*0400*/  CS2R R20, SRZ ;  /* 0x0000000000147805 */ /* 0x000fc4000001ff00 */
[----:B------:R-:W-:Y:S01]  /*0410*/  LOP3.LUT R23, R7, 0xfffffe00, RZ, 0xc0, !PT ;  /* 0xfffffe0007177812 */ /* 0x000fe200078ec0ff */
[----:B------:R-:W-:Y:S01]  /*0420*/  IMAD.WIDE R6, R25, 0x4, R8 ;  /* 0x0000000419067825 */ /* 0x000fe200078e0208 */
[----:B------:R-:W-:Y:S01]  /*0430*/  LOP3.LUT R28, R24, R10, RZ, 0xfc, !PT ;  /* 0x0000000a181c7212 */ /* 0x000fe200078efcff */
[----:B------:R1:W3:Y:S01]  /*0440*/  @!P0 LDG.E.EL R19, desc[UR6][R4.64] ;  /* 0x0000000604138981 */ /* 0x0002e2000c2e1900 */
[----:B------:R-:W-:Y:S02]  /*0450*/  LOP3.LUT R22, R22, 0xfffffe00, RZ, 0xc0, !PT ;  /* 0xfffffe0016167812 */ /* 0x000fe400078ec0ff */
[----:B------:R-:W-:Y:S01]  /*0460*/  LOP3.LUT R27, R10, 0x10000, RZ, 0xfc, !PT ;  /* 0x000100000a1b7812 */ /* 0x000fe200078efcff */
[----:B------:R4:W5:Y:S01]  /*0470*/  @!P0 LDG.E.EL R20, desc[UR6][R6.64] ;  /* 0x0000000606148981 */ /* 0x000962000c2e1900 */
[----:B------:R-:W-:Y:S02]  /*0480*/  IMAD.IADD R26, R26, 0x1, -R23 ;  /* 0x000000011a1a7824 */ /* 0x000fe400078e0a17 */
[----:B------:R-:W-:-:S02]  /*0490*/  IMAD.IADD R11, R11, 0x1, -R22 ;  /* 0x000000010b0b7824 */ /* 0x000fc400078e0a16 */
[----:B-1----:R-:W-:Y:S01]  /*04a0*/  IMAD.IADD R5, R28, 0x1, R25 ;  /* 0x000000011c057824 */ /* 0x002fe200078e0219 */
[----:B------:R-:W-:Y:S02]  /*04b0*/  IADD3 R28, R25, R24, R27 ;  /* 0x00000018191c7210 */ /* 0x000fe40007ffe01b */
[----:B------:R-:W-:Y:S02]  /*04c0*/  CS2R R22, SRZ ;  /* 0x0000000000167805 */ /* 0x000fe4000001ff00 */
[----:B----4-:R-:W-:Y:S01]  /*04d0*/  LOP3.LUT R6, R12, 0xffff8000, RZ, 0xc0, !PT ;  /* 0xffff80000c067812 */ /* 0x010fe200078ec0ff */
[--C-:B--2---:R-:W-:Y:S01]  /*04e0*/  IMAD.WIDE R4, R5, 0x4, R2.reuse ;  /* 0x0000000405047825 */ /* 0x104fe200078e0202 */
[----:B------:R-:W-:Y:S02]  /*04f0*/  CS2R R24, SRZ ;  /* 0x0000000000187805 */ /* 0x000fe4000001ff00 */
[----:B------:R-:W-:Y:S01]  /*0500*/  LOP3.LUT R10, R6, R10, RZ, 0xfc, !PT ;  /* 0x0000000a060a7212 */ /* 0x000fe200078efcff */
[----:B------:R-:W-:Y:S01]  /*0510*/  IMAD.WIDE R14, R13, 0x4, R2 ;  /* 0x000000040d0e7825 */ /* 0x000fe200078e0202 */
[----:B------:R-:W-:Y:S01]  /*0520*/  IADD3 R27, R11, R6, R27 ;  /* 0x000000060b1b7210 */ /* 0x000fe20007ffe01b */
[----:B------:R1:W2:Y:S02]  /*0530*/  @!P0 LDG.E.EL R23, desc[UR6][R4.64] ;  /* 0x0000000604178981 */ /* 0x0002a4000c2e1900 */
[----:B------:R-:W-:-:S02]  /*0540*/  VIADD R13, R13, 0x10000 ;  /* 0x000100000d0d7836 */ /* 0x000fc40000000000 */
[--C-:B------:R-:W-:Y:S01]  /*0550*/  IMAD.WIDE R6, R28, 0x4, R2.reuse ;  /* 0x000000041c067825 */ /* 0x100fe200078e0202 */
[----:B------:R4:W2:Y:S03]  /*0560*/  @!P0 LDG.E.EL R21, desc[UR6][R14.64] ;  /* 0x000000060e158981 */ /* 0x0008a6000c2e1900 */
[----:B------:R-:W-:Y:S01]  /*0570*/  IMAD.WIDE R12, R13, 0x4, R2 ;  /* 0x000000040d0c7825 */ /* 0x000fe200078e0202 */
[----:B------:R4:W2:Y:S03]  /*0580*/  @!P0 LDG.E.EL R25, desc[UR6][R6.64] ;  /* 0x0000000606198981 */ /* 0x0008a6000c2e1900 */
[----:B------:R-:W-:Y:S01]  /*0590*/  IMAD.IADD R29, R29, 0x1, R26 ;  /* 0x000000011d1d7824 */ /* 0x000fe200078e021a */
[----:B------:R-:W2:Y:S01]  /*05a0*/  @!P0 LDG.E.EL R22, desc[UR6][R12.64] ;  /* 0x000000060c168981 */ /* 0x000ea2000c2e1900 */
[----:B-1----:R-:W-:-:S04]  /*05b0*/  IMAD.WIDE R4, R26, 0x4, R8 ;  /* 0x000000041a047825 */ /* 0x002fc800078e0208 */
[----:B------:R-:W-:Y:S02]  /*05c0*/  IMAD.MOV.U32 R26, RZ, RZ, RZ ;  /* 0x000000ffff1a7224 */ /* 0x000fe400078e00ff */
[----:B----4-:R-:W-:Y:S01]  /*05d0*/  IMAD.WIDE R14, R11, 0x4, R8 ;  /* 0x000000040b0e7825 */ /* 0x010fe200078e0208 */
[----:B0-----:R-:W-:-:S03]  /*05e0*/  CS2R R6, SRZ ;  /* 0x0000000000067805 */ /* 0x001fc6000001ff00 */
[----:B------:R-:W-:Y:S01]  /*05f0*/  IMAD.IADD R9, R10, 0x1, R11 ;  /* 0x000000010a097824 */ /* 0x000fe200078e020b */
[----:B------:R0:W4:Y:S01]  /*0600*/  @!P0 LDG.E.EL R26, desc[UR6][R4.64] ;  /* 0x00000006041a8981 */ /* 0x000122000c2e1900 */
[----:B------:R-:W-:Y:S02]  /*0610*/  IMAD.MOV.U32 R28, RZ, RZ, RZ ;  /* 0x000000ffff1c7224 */ /* 0x000fe400078e00ff */
[--C-:B------:R-:W-:Y:S01]  /*0620*/  IMAD.WIDE R8, R9, 0x4, R2.reuse ;  /* 0x0000000409087825 */ /* 0x100fe200078e0202 */
[----:B------:R3:W4:Y:S03]  /*0630*/  @!P0 LDG.E.EL R24, desc[UR6][R14.64] ;  /* 0x000000060e188981 */ /* 0x000726000c2e1900 */
[----:B------:R-:W-:Y:S01]  /*0640*/  IMAD.WIDE R10, R27, 0x4, R2 ;  /* 0x000000041b0a7825 */ /* 0x000fe200078e0202 */
[----:B------:R1:W4:Y:S03]  /*0650*/  @!P0 LDG.E.EL R6, desc[UR6][R8.64] ;  /* 0x0000000608068981 */ /* 0x000326000c2e1900 */
[----:B0-----:R-:W-:Y:S01]  /*0660*/  VIADD R5, R29, 0x10000 ;  /* 0x000100001d057836 */ /* 0x001fe20000000000 */
[----:B------:R-:W4:Y:S01]  /*0670*/  @!P0 LDG.E.EL R28, desc[UR6][R10.64] ;  /* 0x000000060a1c8981 */ /* 0x000f22000c2e1900 */
[----:B------:R-:W-:-:S02]  /*0680*/  IMAD.MOV.U32 R4, RZ, RZ, RZ ;  /* 0x000000ffff047224 */ /* 0x000fc400078e00ff */
[----:B------:R-:W-:-:S04]  /*0690*/  IMAD.WIDE R12, R29, 0x4, R2 ;  /* 0x000000041d0c7825 */ /* 0x000fc800078e0202 */
[----:B------:R-:W-:Y:S01]  /*06a0*/  IMAD.WIDE R2, R5, 0x4, R2 ;  /* 0x0000000405027825 */ /* 0x000fe200078e0202 */
[----:B------:R-:W4:Y:S04]  /*06b0*/  @!P0 LDG.E.EL R4, desc[UR6][R12.64] ;  /* 0x000000060c048981 */ /* 0x000f28000c2e1900 */
[----:B------:R0:W4:Y:S01]  /*06c0*/  @!P0 LDG.E.EL R7, desc[UR6][R2.64] ;  /* 0x0000000602078981 */ /* 0x000122000c2e1900 */
[----:B------:R-:W0:Y:S01]  /*06d0*/  S2UR UR5, SR_CgaCtaId ;  /* 0x00000000000579c3 */ /* 0x000e220000008800 */
[----:B------:R-:W-:Y:S01]  /*06e0*/  UMOV UR4, 0x400 ;  /* 0x0000040000047882 */ /* 0x000fe20000000000 */
[----:B------:R-:W-:Y:S01]  /*06f0*/  ISETP.GE.AND P1, PT, R18, 0x40, PT ;  /* 0x000000401200780c */ /* 0x000fe20003f26270 */
[----:B0-----:R-:W-:Y:S01]  /*0700*/  UPRMT UR4, UR5, 0x654, UR4 ;  /* 0x0000065405047896 */ /* 0x001fe20008000004 */
[----:B---3--:R-:W-:-:S02]  /*0710*/  SEL R14, R19, RZ, !P0 ;  /* 0x000000ff130e7207 */ /* 0x008fc40004000000 */
[----:B-----5:R-:W-:Y:S02]  /*0720*/  SEL R20, R20, RZ, !P0 ;  /* 0x000000ff14147207 */ /* 0x020fe40004000000 */
[----:B--2---:R-:W-:Y:S02]  /*0730*/  SEL R23, R23, RZ, !P0 ;  /* 0x000000ff17177207 */ /* 0x004fe40004000000 */
[----:B------:R-:W-:Y:S02]  /*0740*/  SEL R5, R21, RZ, !P0 ;  /* 0x000000ff15057207 */ /* 0x000fe40004000000 */
[----:B------:R-:W-:Y:S01]  /*0750*/  SEL R25, R25, RZ, !P0 ;  /* 0x000000ff19197207 */ /* 0x000fe20004000000 */
[----:B-1----:R-:W-:Y:S01]  /*0760*/  FADD R8, R23, R20 ;  /* 0x0000001417087221 */ /* 0x002fe20000000000 */
[----:B------:R-:W-:-:S03]  /*0770*/  SEL R15, R22, RZ, !P0 ;  /* 0x000000ff160f7207 */ /* 0x000fc60004000000 */
[----:B------:R-:W-:Y:S01]  /*0780*/  FADD R9, R20, R25 ;  /* 0x0000001914097221 */ /* 0x000fe20000000000 */
[----:B------:R-:W-:Y:S01]  /*0790*/  FADD R5, R5, R14 ;  /* 0x0000000e05057221 */ /* 0x000fe20000000000 */
[----:B------:R-:W-:Y:S02]  /*07a0*/  FADD R14, R14, R15 ;  /* 0x0000000f0e0e7221 */ /* 0x000fe40000000000 */
[----:B------:R-:W-:Y:S02]  /*07b0*/  FADD R8, R8, -R9 ;  /* 0x8000000908087221 */ /* 0x000fe40000000000 */
[----:B------:R-:W-:Y:S01]  /*07c0*/  FADD R5, R5, -R14 ;  /* 0x8000000e05057221 */ /* 0x000fe20000000000 */
[----:B----4-:R-:W-:Y:S02]  /*07d0*/  SEL R9, R24, RZ, !P0 ;  /* 0x000000ff18097207 */ /* 0x010fe40004000000 */
[----:B------:R-:W-:Y:S02]  /*07e0*/  SEL R2, R6, RZ, !P0 ;  /* 0x000000ff06027207 */ /* 0x000fe40004000000 */
[----:B------:R-:W-:-:S03]  /*07f0*/  SEL R28, R28, RZ, !P0 ;  /* 0x000000ff1c1c7207 */ /* 0x000fc60004000000 */
[----:B------:R-:W-:Y:S01]  /*0800*/  FADD R2, R2, R9 ;  /* 0x0000000902027221 */ /* 0x000fe20000000000 */
[----:B------:R-:W-:Y:S01]  /*0810*/  SEL R26, R26, RZ, !P0 ;  /* 0x000000ff1a1a7207 */ /* 0x000fe20004000000 */
[----:B------:R-:W-:Y:S01]  /*0820*/  FMUL R5, R5, R5 ;  /* 0x0000000505057220 */ /* 0x000fe20000400000 */
[----:B------:R-:W-:Y:S01]  /*0830*/  FADD R9, R9, R28 ;  /* 0x0000001c09097221 */ /* 0x000fe20000000000 */
[----:B------:R-:W-:Y:S02]  /*0840*/  SEL R3, R4, RZ, !P0 ;  /* 0x000000ff04037207 */ /* 0x000fe40004000000 */
[----:B------:R-:W-:Y:S01]  /*0850*/  SEL R7, R7, RZ, !P0 ;  /* 0x000000ff07077207 */ /* 0x000fe20004000000 */
[----:B------:R-:W-:Y:S02]  /*0860*/  FFMA R5, R8, R8, R5 ;  /* 0x0000000808057223 */ /* 0x000fe40000000005 */
[----:B------:R-:W-:Y:S01]  /*0870*/  FADD R3, R3, R26 ;  /* 0x0000001a03037221 */ /* 0x000fe20000000000 */
[----:B------:R-:W-:Y:S01]  /*0880*/  FADD R2, R2, -R9 ;  /* 0x8000000902027221 */ /* 0x000fe20000000000 */
[----:B------:R-:W-:-:S03]  /*0890*/  FADD R4, R26, R7 ;  /* 0x000000071a047221 */ /* 0x000fc60000000000 */
[----:B------:R-:W-:Y:S01]  /*08a0*/  FFMA R2, R2, R2, R5 ;  /* 0x0000000202027223 */ /* 0x000fe20000000005 */
[----:B------:R-:W-:-:S04]  /*08b0*/  FADD R3, R3, -R4 ;  /* 0x8000000403037221 */ /* 0x000fc80000000000 */
[----:B------:R-:W-:-:S05]  /*08c0*/  FFMA R2, R3, R3, R2 ;  /* 0x0000000303027223 */ /* 0x000fca0000000002 */
[----:B------:R-:W-:-:S05]  /*08d0*/  FSEL R4, R2, RZ, !P0 ;  /* 0x000000ff02047208 */ /* 0x000fca0004000000 */
[----:B------:R-:W0:Y:S01]  /*08e0*/  SHFL.BFLY PT, R3, R4, 0x10, 0x1f ;  /* 0x0e001f0004037f89 */ /* 0x000e2200000e0000 */
[----:B------:R-:W-:Y:S01]  /*08f0*/  LOP3.LUT R2, R18, 0x1f, RZ, 0xc0, !PT ;  /* 0x0000001f12027812 */ /* 0x000fe200078ec0ff */
[----:B0-----:R-:W-:-:S05]  /*0900*/  FADD R5, R4, R3 ;  /* 0x0000000304057221 */ /* 0x001fca0000000000 */
[----:B------:R-:W0:Y:S01]  /*0910*/  SHFL.BFLY PT, R6, R5, 0x8, 0x1f ;  /* 0x0d001f0005067f89 */ /* 0x000e2200000e0000 */
[----:B------:R-:W-:Y:S02]  /*0920*/  SHF.R.U32.HI R3, RZ, 0x3, R18 ;  /* 0x00000003ff037819 */ /* 0x000fe40000011612 */
[----:B------:R-:W-:Y:S01]  /*0930*/  ISETP.GE.U32.AND P0, PT, R2, 0x8, PT ;  /* 0x000000080200780c */ /* 0x000fe20003f06070 */
[----:B------:R-:W-:Y:S01]  /*0940*/  IMAD.SHL.U32 R4, R16, 0x20, RZ ;  /* 0x0000002010047824 */ /* 0x000fe200078e00ff */
[----:B------:R-:W-:Y:S01]  /*0950*/  LOP3.LUT R3, R3, 0x1c, RZ, 0xc0, !PT ;  /* 0x0000001c03037812 */ /* 0x000fe200078ec0ff */
[----:B0-----:R-:W-:-:S03]  /*0960*/  FADD R11, R5, R6 ;  /* 0x00000006050b7221 */ /* 0x001fc60000000000 */
[----:B------:R-:W-:-:S07]  /*0970*/  LOP3.LUT R6, R4, R3, RZ, 0xfc, !PT ;  /* 0x0000000304067212 */ /* 0x000fce00078efcff */
[----:B------:R-:W-:Y:S01]  /*0980*/  @!P0 STS [R6+UR4], R11 ;  /* 0x0000000b06008988 */ /* 0x000fe20008000804 */
[----:B------:R-:W-:Y:S01]  /*0990*/  LEA R5, R18, UR4, 0x2 ;  /* 0x0000000412057c11 */ /* 0x000fe2000f8e10ff */
[----:B------:R-:W-:Y:S06]  /*09a0*/  BAR.SYNC.DEFER_BLOCKING 0x0 ;  /* 0x0000000000007b1d */ /* 0x000fec0000010000 */
[----:B------:R-:W0:Y:S04]  /*09b0*/  @!P1 LDS R17, [R5] ;  /* 0x0000000005119984 */ /* 0x000e280000000800 */
[----:B0-----:R-:W0:Y:S02]  /*09c0*/  SHFL.BFLY PT, R2, R17, 0x4, 0x1f ;  /* 0x0c801f0011027f89 */ /* 0x001e2400000e0000 */
[----:B0-----:R-:W-:-:S05]  /*09d0*/  FADD R7, R17, R2 ;  /* 0x0000000211077221 */ /* 0x001fca0000000000 */
[----:B------:R-:W0:Y:S01]  /*09e0*/  SHFL.BFLY PT, R2, R7, 0x2, 0x1f ;  /* 0x0c401f0007027f89 */ /* 0x000e2200000e0000 */
[----:B------:R-:W-:Y:S01]  /*09f0*/  ISETP.NE.AND P0, PT, R16, RZ, PT ;  /* 0x000000ff1000720c */ /* 0x000fe20003f05270 */
[----:B0-----:R-:W-:-:S05]  /*0a00*/  FADD R8, R7, R2 ;  /* 0x0000000207087221 */ /* 0x001fca0000000000 */
[----:B------:R-:W0:Y:S01]  /*0a10*/  SHFL.BFLY PT, R9, R8, 0x1, 0x1f ;  /* 0x0c201f0008097f89 */ /* 0x000e2200000e0000 */
[----:B------:R-:W-:Y:S02]  /*0a20*/  SHF.R.U32.HI R2, RZ, 0x3, R18 ;  /* 0x00000003ff027819 */ /* 0x000fe40000011612 */
[----:B------:R-:W-:Y:S02]  /*0a30*/  ISETP.LT.AND P0, PT, R18, 0x40, !P0 ;  /* 0x000000401200780c */ /* 0x000fe40004701270 */
[----:B------:R-:W-:-:S04]  /*0a40*/  SGXT.U32 R2, R2, 0x2 ;  /* 0x000000020202781a */ /* 0x000fc80000000000 */
[----:B------:R-:W-:Y:S01]  /*0a50*/  LOP3.LUT P1, RZ, R3, R2, RZ, 0xfc, !PT ;  /* 0x0000000203ff7212 */ /* 0x000fe2000782fcff */
[----:B0-----:R-:W-:-:S06]  /*0a60*/  FADD R2, R8, R9 ;  /* 0x0000000908027221 */ /* 0x001fcc0000000000 */
[----:B------:R0:W-:Y:S01]  /*0a70*/  @P0 STS [R5], R2 ;  /* 0x0000000205000388 */ /* 0x0001e20000000800 */
[----:B------:R-:W-:Y:S01]  /*0a80*/  BAR.SYNC.DEFER_BLOCKING 0x0 ;  /* 0x0000000000007b1d */ /* 0x000fe20000010000 */
[----:B------:R-:W-:-:S13]  /*0a90*/  ISETP.LT.AND P1, PT, R0, 0x200, !P1 ;  /* 0x000002000000780c */ /* 0x000fda0004f21270 */
[----:B0-----:R-:W-:Y:S05]  /*0aa0*/  @!P1 EXIT ;  /* 0x000000000000994d */ /* 0x001fea0003800000 */
[----:B------:R-:W0:Y:S01]  /*0ab0*/  LDS R5, [R4+UR4] ;  /* 0x0000000404057984 */ /* 0x000e220008000800 */
[----:B------:R-:W1:Y:S02]  /*0ac0*/  LDC.64 R2, c[0x0][0x220] ;  /* 0x00008800ff027b82 */ /* 0x000e640000000a00 */
[----:B-1----:R-:W-:-:S05]  /*0ad0*/  IMAD.WIDE R2, R0, 0x4, R2 ;  /* 0x0000000400027825 */ /* 0x002fca00078e0202 */
[----:B0-----:R-:W-:Y:S01]  /*0ae0*/  STG.E desc[UR6][R2.64], R5 ;  /* 0x0000000502007986 */ /* 0x001fe2000c101906 */
[----:B------:R-:W-:Y:S05]  /*0af0*/  EXIT ;  /* 0x000000000000794d */ /* 0x000fea0003800000 */
.L_x_0:
[----:B------:R-:W-:-:S00]  /*0b00*/  BRA `(.L_x_0) ;  /* 0xfffffffc00fc7947 */ /* 0x000fc0000383ffff */
[----:B------:R-:W-:-:S00]  /*0b10*/  NOP ;  /* 0x0000000000007918 */ /* 0x000fc00000000000 */
        /* <DEDUP_REMOVED lines=14> */
.L_x_1:


//--------------------- .nv.shared.triton_per_fused_mean_pow_sub_23 --------------------------
	.section	.nv.shared.triton_per_fused_mean_pow_sub_23,"aw",@nobits
	.sectionflags	@""
	.align	16
	.zero		1024


//--------------------- .nv.constant0.triton_per_fused_mean_pow_sub_23 --------------------------
	.section	.nv.constant0.triton_per_fused_mean_pow_sub_23,"a",@progbits
	.sectionflags	@""
	.align	4
.nv.constant0.triton_per_fused_mean_pow_sub_23:
	.zero		560
